//
// Generated by NVIDIA NVVM Compiler
//
// Compiler Build ID: CL-36424714
// Cuda compilation tools, release 13.0, V13.0.88
// Based on NVVM 20.0.0
//

.version 9.0
.target sm_100
.address_size 64

	// .globl	_Z10SetToValuePffii

.visible .entry _Z10SetToValuePffii(
	.param .u64 .ptr .align 1 _Z10SetToValuePffii_param_0,
	.param .f32 _Z10SetToValuePffii_param_1,
	.param .u32 _Z10SetToValuePffii_param_2,
	.param .u32 _Z10SetToValuePffii_param_3
)
{
	.reg .pred 	%p<2>;
	.reg .b32 	%r<13>;
	.reg .b32 	%f<2>;
	.reg .b64 	%rd<5>;

	ld.param.u64 	%rd1, [_Z10SetToValuePffii_param_0];
	ld.param.f32 	%f1, [_Z10SetToValuePffii_param_1];
	ld.param.u32 	%r2, [_Z10SetToValuePffii_param_2];
	ld.param.u32 	%r3, [_Z10SetToValuePffii_param_3];
	mov.u32 	%r4, %ctaid.x;
	mov.u32 	%r5, %ntid.x;
	mov.u32 	%r6, %tid.x;
	mad.lo.s32 	%r7, %r4, %r5, %r6;
	mov.u32 	%r8, %ctaid.y;
	mov.u32 	%r9, %ntid.y;
	mov.u32 	%r10, %tid.y;
	mad.lo.s32 	%r11, %r8, %r9, %r10;
	mad.lo.s32 	%r1, %r3, %r7, %r11;
	mul.lo.s32 	%r12, %r3, %r2;
	setp.ge.s32 	%p1, %r1, %r12;
	@%p1 bra 	$L__BB0_2;
	cvta.to.global.u64 	%rd2, %rd1;
	mul.wide.s32 	%rd3, %r1, 4;
	add.s64 	%rd4, %rd2, %rd3;
	st.global.f32 	[%rd4], %f1;
$L__BB0_2:
	ret;

}
	// .globl	_Z39SetMembraneTimeConstantDerivativeToZeroPfi
.visible .entry _Z39SetMembraneTimeConstantDerivativeToZeroPfi(
	.param .u64 .ptr .align 1 _Z39SetMembraneTimeConstantDerivativeToZeroPfi_param_0,
	.param .u32 _Z39SetMembraneTimeConstantDerivativeToZeroPfi_param_1
)
{
	.reg .pred 	%p<2>;
	.reg .b32 	%r<10>;
	.reg .b64 	%rd<5>;

	ld.param.u64 	%rd1, [_Z39SetMembraneTimeConstantDerivativeToZeroPfi_param_0];
	ld.param.u32 	%r2, [_Z39SetMembraneTimeConstantDerivativeToZeroPfi_param_1];
	mov.u32 	%r3, %ctaid.x;
	shl.b32 	%r4, %r3, 10;
	mov.u32 	%r5, %tid.y;
	mov.u32 	%r6, %ntid.x;
	mov.u32 	%r7, %tid.x;
	mad.lo.s32 	%r8, %r5, %r6, %r7;
	add.s32 	%r1, %r8, %r4;
	setp.ge.s32 	%p1, %r1, %r2;
	@%p1 bra 	$L__BB1_2;
	cvta.to.global.u64 	%rd2, %rd1;
	mul.wide.s32 	%rd3, %r1, 4;
	add.s64 	%rd4, %rd2, %rd3;
	mov.b32 	%r9, 0;
	st.global.u32 	[%rd4], %r9;
$L__BB1_2:
	ret;

}
	// .globl	_Z29CalculateMembraneDecayFactorsPfPKffi
.visible .entry _Z29CalculateMembraneDecayFactorsPfPKffi(
	.param .u64 .ptr .align 1 _Z29CalculateMembraneDecayFactorsPfPKffi_param_0,
	.param .u64 .ptr .align 1 _Z29CalculateMembraneDecayFactorsPfPKffi_param_1,
	.param .f32 _Z29CalculateMembraneDecayFactorsPfPKffi_param_2,
	.param .u32 _Z29CalculateMembraneDecayFactorsPfPKffi_param_3
)
{
	.reg .pred 	%p<2>;
	.reg .b32 	%r<11>;
	.reg .b32 	%f<17>;
	.reg .b64 	%rd<8>;

	ld.param.u64 	%rd1, [_Z29CalculateMembraneDecayFactorsPfPKffi_param_0];
	ld.param.u64 	%rd2, [_Z29CalculateMembraneDecayFactorsPfPKffi_param_1];
	ld.param.f32 	%f1, [_Z29CalculateMembraneDecayFactorsPfPKffi_param_2];
	ld.param.u32 	%r2, [_Z29CalculateMembraneDecayFactorsPfPKffi_param_3];
	mov.u32 	%r3, %ctaid.x;
	shl.b32 	%r4, %r3, 10;
	mov.u32 	%r5, %tid.y;
	mov.u32 	%r6, %ntid.x;
	mov.u32 	%r7, %tid.x;
	mad.lo.s32 	%r8, %r5, %r6, %r7;
	add.s32 	%r1, %r8, %r4;
	setp.ge.s32 	%p1, %r1, %r2;
	@%p1 bra 	$L__BB2_2;
	cvta.to.global.u64 	%rd3, %rd2;
	cvta.to.global.u64 	%rd4, %rd1;
	mul.wide.s32 	%rd5, %r1, 4;
	add.s64 	%rd6, %rd3, %rd5;
	ld.global.f32 	%f2, [%rd6];
	neg.f32 	%f3, %f1;
	div.rn.f32 	%f4, %f3, %f2;
	fma.rn.f32 	%f5, %f4, 0f3BBB989D, 0f3F000000;
	cvt.sat.f32.f32 	%f6, %f5;
	mov.f32 	%f7, 0f4B400001;
	mov.f32 	%f8, 0f437C0000;
	fma.rm.f32 	%f9, %f6, %f8, %f7;
	add.f32 	%f10, %f9, 0fCB40007F;
	neg.f32 	%f11, %f10;
	fma.rn.f32 	%f12, %f4, 0f3FB8AA3B, %f11;
	fma.rn.f32 	%f13, %f4, 0f32A57060, %f12;
	mov.b32 	%r9, %f9;
	shl.b32 	%r10, %r9, 23;
	mov.b32 	%f14, %r10;
	ex2.approx.ftz.f32 	%f15, %f13;
	mul.f32 	%f16, %f15, %f14;
	add.s64 	%rd7, %rd4, %rd5;
	st.global.f32 	[%rd7], %f16;
$L__BB2_2:
	ret;

}
	// .globl	_Z13CopyFromInputPfPKfiii
.visible .entry _Z13CopyFromInputPfPKfiii(
	.param .u64 .ptr .align 1 _Z13CopyFromInputPfPKfiii_param_0,
	.param .u64 .ptr .align 1 _Z13CopyFromInputPfPKfiii_param_1,
	.param .u32 _Z13CopyFromInputPfPKfiii_param_2,
	.param .u32 _Z13CopyFromInputPfPKfiii_param_3,
	.param .u32 _Z13CopyFromInputPfPKfiii_param_4
)
{
	.reg .pred 	%p<2>;
	.reg .b32 	%r<15>;
	.reg .b32 	%f<2>;
	.reg .b64 	%rd<9>;

	ld.param.u64 	%rd1, [_Z13CopyFromInputPfPKfiii_param_0];
	ld.param.u64 	%rd2, [_Z13CopyFromInputPfPKfiii_param_1];
	ld.param.u32 	%r3, [_Z13CopyFromInputPfPKfiii_param_2];
	ld.param.u32 	%r4, [_Z13CopyFromInputPfPKfiii_param_3];
	ld.param.u32 	%r5, [_Z13CopyFromInputPfPKfiii_param_4];
	mov.u32 	%r6, %ctaid.x;
	mov.u32 	%r7, %ntid.x;
	mov.u32 	%r8, %tid.x;
	mad.lo.s32 	%r9, %r6, %r7, %r8;
	mov.u32 	%r10, %ctaid.y;
	mov.u32 	%r11, %ntid.y;
	mov.u32 	%r12, %tid.y;
	mad.lo.s32 	%r13, %r10, %r11, %r12;
	mad.lo.s32 	%r1, %r5, %r9, %r13;
	mul.lo.s32 	%r2, %r5, %r4;
	setp.ge.s32 	%p1, %r1, %r2;
	@%p1 bra 	$L__BB3_2;
	cvta.to.global.u64 	%rd3, %rd2;
	cvta.to.global.u64 	%rd4, %rd1;
	mad.lo.s32 	%r14, %r2, %r3, %r1;
	mul.wide.s32 	%rd5, %r14, 4;
	add.s64 	%rd6, %rd3, %rd5;
	ld.global.f32 	%f1, [%rd6];
	mul.wide.s32 	%rd7, %r1, 4;
	add.s64 	%rd8, %rd4, %rd7;
	st.global.f32 	[%rd8], %f1;
$L__BB3_2:
	ret;

}
	// .globl	_Z12CopyToOutputPfPKfiii
.visible .entry _Z12CopyToOutputPfPKfiii(
	.param .u64 .ptr .align 1 _Z12CopyToOutputPfPKfiii_param_0,
	.param .u64 .ptr .align 1 _Z12CopyToOutputPfPKfiii_param_1,
	.param .u32 _Z12CopyToOutputPfPKfiii_param_2,
	.param .u32 _Z12CopyToOutputPfPKfiii_param_3,
	.param .u32 _Z12CopyToOutputPfPKfiii_param_4
)
{
	.reg .pred 	%p<2>;
	.reg .b32 	%r<15>;
	.reg .b32 	%f<2>;
	.reg .b64 	%rd<9>;

	ld.param.u64 	%rd1, [_Z12CopyToOutputPfPKfiii_param_0];
	ld.param.u64 	%rd2, [_Z12CopyToOutputPfPKfiii_param_1];
	ld.param.u32 	%r3, [_Z12CopyToOutputPfPKfiii_param_2];
	ld.param.u32 	%r4, [_Z12CopyToOutputPfPKfiii_param_3];
	ld.param.u32 	%r5, [_Z12CopyToOutputPfPKfiii_param_4];
	mov.u32 	%r6, %ctaid.x;
	mov.u32 	%r7, %ntid.x;
	mov.u32 	%r8, %tid.x;
	mad.lo.s32 	%r9, %r6, %r7, %r8;
	mov.u32 	%r10, %ctaid.y;
	mov.u32 	%r11, %ntid.y;
	mov.u32 	%r12, %tid.y;
	mad.lo.s32 	%r13, %r10, %r11, %r12;
	mad.lo.s32 	%r1, %r5, %r9, %r13;
	mul.lo.s32 	%r2, %r5, %r4;
	setp.ge.s32 	%p1, %r1, %r2;
	@%p1 bra 	$L__BB4_2;
	cvta.to.global.u64 	%rd3, %rd2;
	cvta.to.global.u64 	%rd4, %rd1;
	mul.wide.s32 	%rd5, %r1, 4;
	add.s64 	%rd6, %rd3, %rd5;
	ld.global.f32 	%f1, [%rd6];
	mad.lo.s32 	%r14, %r2, %r3, %r1;
	mul.wide.s32 	%rd7, %r14, 4;
	add.s64 	%rd8, %rd4, %rd7;
	st.global.f32 	[%rd8], %f1;
$L__BB4_2:
	ret;

}
	// .globl	_Z14SumUpComponentPfPKfii
.visible .entry _Z14SumUpComponentPfPKfii(
	.param .u64 .ptr .align 1 _Z14SumUpComponentPfPKfii_param_0,
	.param .u64 .ptr .align 1 _Z14SumUpComponentPfPKfii_param_1,
	.param .u32 _Z14SumUpComponentPfPKfii_param_2,
	.param .u32 _Z14SumUpComponentPfPKfii_param_3
)
{
	.reg .pred 	%p<2>;
	.reg .b32 	%r<13>;
	.reg .b32 	%f<4>;
	.reg .b64 	%rd<8>;

	ld.param.u64 	%rd1, [_Z14SumUpComponentPfPKfii_param_0];
	ld.param.u64 	%rd2, [_Z14SumUpComponentPfPKfii_param_1];
	ld.param.u32 	%r2, [_Z14SumUpComponentPfPKfii_param_2];
	ld.param.u32 	%r3, [_Z14SumUpComponentPfPKfii_param_3];
	mov.u32 	%r4, %ctaid.x;
	mov.u32 	%r5, %ntid.x;
	mov.u32 	%r6, %tid.x;
	mad.lo.s32 	%r7, %r4, %r5, %r6;
	mov.u32 	%r8, %ctaid.y;
	mov.u32 	%r9, %ntid.y;
	mov.u32 	%r10, %tid.y;
	mad.lo.s32 	%r11, %r8, %r9, %r10;
	mad.lo.s32 	%r1, %r3, %r7, %r11;
	mul.lo.s32 	%r12, %r3, %r2;
	setp.ge.s32 	%p1, %r1, %r12;
	@%p1 bra 	$L__BB5_2;
	cvta.to.global.u64 	%rd3, %rd2;
	cvta.to.global.u64 	%rd4, %rd1;
	mul.wide.s32 	%rd5, %r1, 4;
	add.s64 	%rd6, %rd3, %rd5;
	ld.global.f32 	%f1, [%rd6];
	add.s64 	%rd7, %rd4, %rd5;
	ld.global.f32 	%f2, [%rd7];
	add.f32 	%f3, %f1, %f2;
	st.global.f32 	[%rd7], %f3;
$L__BB5_2:
	ret;

}


// ===== COMPILED SASS (sm_100) =====

	.target	sm_100

	.elftype	@"ET_EXEC"


//--------------------- .note.nv.tkinfo           --------------------------
	.section	.note.nv.tkinfo,"",@"SHT_NOTE"
	.sectionflags	@"SHF_NOTE_NV_TKINFO"
	.tkinfo
        /*0018*/ 	.word	0x00000002
        /*0030*/ 	.string	""
        /*0030*/ 	.string	"ptxas"
        /*0030*/ 	.string	"Cuda compilation tools, release 13.0, V13.0.88"
        /*0030*/ 	.string	"Build cuda_13.0.r13.0/compiler.36424714_0"
        /*0030*/ 	.string	"-arch sm_100 -m 64 "



//--------------------- .note.nv.cuinfo           --------------------------
	.section	.note.nv.cuinfo,"",@"SHT_NOTE"
	.sectionflags	@"SHF_NOTE_NV_CUINFO"
        /*0018*/ 	.short	0x0002
        /*001a*/ 	.short	0x0064
        /*001c*/ 	.short	0x0082
	.zero		2


//--------------------- .nv.info                  --------------------------
	.section	.nv.info,"",@"SHT_CUDA_INFO"
	.align	4


	//----- nvinfo : EIATTR_REGCOUNT
	.align		4
        /*0000*/ 	.byte	0x04, 0x2f
        /*0002*/ 	.short	(.L_1 - .L_0)
	.align		4
.L_0:
        /*0004*/ 	.word	index@(_Z10SetToValuePffii)
        /*0008*/ 	.word	0x0000000a


	//----- nvinfo : EIATTR_FRAME_SIZE
	.align		4
.L_1:
        /*000c*/ 	.byte	0x04, 0x11
        /*000e*/ 	.short	(.L_3 - .L_2)
	.align		4
.L_2:
        /*0010*/ 	.word	index@(_Z10SetToValuePffii)
        /*0014*/ 	.word	0x00000000


	//----- nvinfo : EIATTR_REGCOUNT
	.align		4
.L_3:
        /*0018*/ 	.byte	0x04, 0x2f
        /*001a*/ 	.short	(.L_5 - .L_4)
	.align		4
.L_4:
        /*001c*/ 	.word	index@(_Z39SetMembraneTimeConstantDerivativeToZeroPfi)
        /*0020*/ 	.word	0x00000008


	//----- nvinfo : EIATTR_FRAME_SIZE
	.align		4
.L_5:
        /*0024*/ 	.byte	0x04, 0x11
        /*0026*/ 	.short	(.L_7 - .L_6)
	.align		4
.L_6:
        /*0028*/ 	.word	index@(_Z39SetMembraneTimeConstantDerivativeToZeroPfi)
        /*002c*/ 	.word	0x00000000


	//----- nvinfo : EIATTR_REGCOUNT
	.align		4
.L_7:
        /*0030*/ 	.byte	0x04, 0x2f
        /*0032*/ 	.short	(.L_9 - .L_8)
	.align		4
.L_8:
        /*0034*/ 	.word	index@(_Z29CalculateMembraneDecayFactorsPfPKffi)
        /*0038*/ 	.word	0x0000000f


	//----- nvinfo : EIATTR_FRAME_SIZE
	.align		4
.L_9:
        /*003c*/ 	.byte	0x04, 0x11
        /*003e*/ 	.short	(.L_11 - .L_10)
	.align		4
.L_10:
        /*0040*/ 	.word	index@($__internal_0_$__cuda_sm3x_div_rn_noftz_f32_slowpath)
        /*0044*/ 	.word	0x00000000


	//----- nvinfo : EIATTR_FRAME_SIZE
	.align		4
.L_11:
        /*0048*/ 	.byte	0x04, 0x11
        /*004a*/ 	.short	(.L_13 - .L_12)
	.align		4
.L_12:
        /*004c*/ 	.word	index@(_Z29CalculateMembraneDecayFactorsPfPKffi)
        /*0050*/ 	.word	0x00000000


	//----- nvinfo : EIATTR_REGCOUNT
	.align		4
.L_13:
        /*0054*/ 	.byte	0x04, 0x2f
        /*0056*/ 	.short	(.L_15 - .L_14)
	.align		4
.L_14:
        /*0058*/ 	.word	index@(_Z13CopyFromInputPfPKfiii)
        /*005c*/ 	.word	0x0000000a


	//----- nvinfo : EIATTR_FRAME_SIZE
	.align		4
.L_15:
        /*0060*/ 	.byte	0x04, 0x11
        /*0062*/ 	.short	(.L_17 - .L_16)
	.align		4
.L_16:
        /*0064*/ 	.word	index@(_Z13CopyFromInputPfPKfiii)
        /*0068*/ 	.word	0x00000000


	//----- nvinfo : EIATTR_REGCOUNT
	.align		4
.L_17:
        /*006c*/ 	.byte	0x04, 0x2f
        /*006e*/ 	.short	(.L_19 - .L_18)
	.align		4
.L_18:
        /*0070*/ 	.word	index@(_Z12CopyToOutputPfPKfiii)
        /*0074*/ 	.word	0x0000000a


	//----- nvinfo : EIATTR_FRAME_SIZE
	.align		4
.L_19:
        /*0078*/ 	.byte	0x04, 0x11
        /*007a*/ 	.short	(.L_21 - .L_20)
	.align		4
.L_20:
        /*007c*/ 	.word	index@(_Z12CopyToOutputPfPKfiii)
        /*0080*/ 	.word	0x00000000


	//----- nvinfo : EIATTR_REGCOUNT
	.align		4
.L_21:
        /*0084*/ 	.byte	0x04, 0x2f
        /*0086*/ 	.short	(.L_23 - .L_22)
	.align		4
.L_22:
        /*0088*/ 	.word	index@(_Z14SumUpComponentPfPKfii)
        /*008c*/ 	.word	0x0000000a


	//----- nvinfo : EIATTR_FRAME_SIZE
	.align		4
.L_23:
        /*0090*/ 	.byte	0x04, 0x11
        /*0092*/ 	.short	(.L_25 - .L_24)
	.align		4
.L_24:
        /*0094*/ 	.word	index@(_Z14SumUpComponentPfPKfii)
        /*0098*/ 	.word	0x00000000


	//----- nvinfo : EIATTR_MIN_STACK_SIZE
	.align		4
.L_25:
        /*009c*/ 	.byte	0x04, 0x12
        /*009e*/ 	.short	(.L_27 - .L_26)
	.align		4
.L_26:
        /*00a0*/ 	.word	index@(_Z14SumUpComponentPfPKfii)
        /*00a4*/ 	.word	0x00000000


	//----- nvinfo : EIATTR_MIN_STACK_SIZE
	.align		4
.L_27:
        /*00a8*/ 	.byte	0x04, 0x12
        /*00aa*/ 	.short	(.L_29 - .L_28)
	.align		4
.L_28:
        /*00ac*/ 	.word	index@(_Z12CopyToOutputPfPKfiii)
        /*00b0*/ 	.word	0x00000000


	//----- nvinfo : EIATTR_MIN_STACK_SIZE
	.align		4
.L_29:
        /*00b4*/ 	.byte	0x04, 0x12
        /*00b6*/ 	.short	(.L_31 - .L_30)
	.align		4
.L_30:
        /*00b8*/ 	.word	index@(_Z13CopyFromInputPfPKfiii)
        /*00bc*/ 	.word	0x00000000


	//----- nvinfo : EIATTR_MIN_STACK_SIZE
	.align		4
.L_31:
        /*00c0*/ 	.byte	0x04, 0x12
        /*00c2*/ 	.short	(.L_33 - .L_32)
	.align		4
.L_32:
        /*00c4*/ 	.word	index@(_Z29CalculateMembraneDecayFactorsPfPKffi)
        /*00c8*/ 	.word	0x00000000


	//----- nvinfo : EIATTR_MIN_STACK_SIZE
	.align		4
.L_33:
        /*00cc*/ 	.byte	0x04, 0x12
        /*00ce*/ 	.short	(.L_35 - .L_34)
	.align		4
.L_34:
        /*00d0*/ 	.word	index@(_Z39SetMembraneTimeConstantDerivativeToZeroPfi)
        /*00d4*/ 	.word	0x00000000


	//----- nvinfo : EIATTR_MIN_STACK_SIZE
	.align		4
.L_35:
        /*00d8*/ 	.byte	0x04, 0x12
        /*00da*/ 	.short	(.L_37 - .L_36)
	.align		4
.L_36:
        /*00dc*/ 	.word	index@(_Z10SetToValuePffii)
        /*00e0*/ 	.word	0x00000000
.L_37:


//--------------------- .nv.compat                --------------------------
	.section	.nv.compat,"",@"SHT_CUDA_COMPAT_INFO"
	.align	4
        /*0000*/ 	.byte	0x02, 0x09, 0x00, 0x00, 0x02, 0x02, 0x01, 0x00, 0x02, 0x05, 0x05, 0x00, 0x03, 0x07, 0x01, 0x01
        /*0010*/ 	.byte	0x02, 0x03, 0x00, 0x00, 0x02, 0x06, 0x01, 0x00, 0x04, 0x0b, 0x08, 0x00, 0x01, 0x00, 0x00, 0x00
        /*0020*/ 	.byte	0x00, 0x00, 0x00, 0x00


//--------------------- .nv.info._Z14SumUpComponentPfPKfii --------------------------
	.section	.nv.info._Z14SumUpComponentPfPKfii,"",@"SHT_CUDA_INFO"
	.sectionflags	@""
	.align	4


	//----- nvinfo : EIATTR_CUDA_API_VERSION
	.align		4
        /*0000*/ 	.byte	0x04, 0x37
        /*0002*/ 	.short	(.L_39 - .L_38)
.L_38:
        /*0004*/ 	.word	0x00000082


	//----- nvinfo : EIATTR_KPARAM_INFO
	.align		4
.L_39:
        /*0008*/ 	.byte	0x04, 0x17
        /*000a*/ 	.short	(.L_41 - .L_40)
.L_40:
        /*000c*/ 	.word	0x00000000
        /*0010*/ 	.short	0x0003
        /*0012*/ 	.short	0x0014
        /*0014*/ 	.byte	0x00, 0xf0, 0x11, 0x00


	//----- nvinfo : EIATTR_KPARAM_INFO
	.align		4
.L_41:
        /*0018*/ 	.byte	0x04, 0x17
        /*001a*/ 	.short	(.L_43 - .L_42)
.L_42:
        /*001c*/ 	.word	0x00000000
        /*0020*/ 	.short	0x0002
        /*0022*/ 	.short	0x0010
        /*0024*/ 	.byte	0x00, 0xf0, 0x11, 0x00


	//----- nvinfo : EIATTR_KPARAM_INFO
	.align		4
.L_43:
        /*0028*/ 	.byte	0x04, 0x17
        /*002a*/ 	.short	(.L_45 - .L_44)
.L_44:
        /*002c*/ 	.word	0x00000000
        /*0030*/ 	.short	0x0001
        /*0032*/ 	.short	0x0008
        /*0034*/ 	.byte	0x00, 0xf5, 0x21, 0x00


	//----- nvinfo : EIATTR_KPARAM_INFO
	.align		4
.L_45:
        /*0038*/ 	.byte	0x04, 0x17
        /*003a*/ 	.short	(.L_47 - .L_46)
.L_46:
        /*003c*/ 	.word	0x00000000
        /*0040*/ 	.short	0x0000
        /*0042*/ 	.short	0x0000
        /*0044*/ 	.byte	0x00, 0xf5, 0x21, 0x00


	//----- nvinfo : EIATTR_SPARSE_MMA_MASK
	.align		4
.L_47:
        /*0048*/ 	.byte	0x03, 0x50
        /*004a*/ 	.short	0x0000


	//----- nvinfo : EIATTR_MAXREG_COUNT
	.align		4
        /*004c*/ 	.byte	0x03, 0x1b
        /*004e*/ 	.short	0x00ff


	//----- nvinfo : EIATTR_MERCURY_ISA_VERSION
	.align		4
        /*0050*/ 	.byte	0x03, 0x5f
        /*0052*/ 	.short	0x0101


	//----- nvinfo : EIATTR_VRC_CTA_INIT_COUNT
	.align		4
        /*0054*/ 	.byte	0x02, 0x4a
	.zero		1
	.zero		1


	//----- nvinfo : EIATTR_EXIT_INSTR_OFFSETS
	.align		4
        /*0058*/ 	.byte	0x04, 0x1c
        /*005a*/ 	.short	(.L_49 - .L_48)


	//   ....[0]....
.L_48:
        /*005c*/ 	.word	0x000000d0


	//   ....[1]....
        /*0060*/ 	.word	0x00000170


	//----- nvinfo : EIATTR_CBANK_PARAM_SIZE
	.align		4
.L_49:
        /*0064*/ 	.byte	0x03, 0x19
        /*0066*/ 	.short	0x0018


	//----- nvinfo : EIATTR_PARAM_CBANK
	.align		4
        /*0068*/ 	.byte	0x04, 0x0a
        /*006a*/ 	.short	(.L_51 - .L_50)
	.align		4
.L_50:
        /*006c*/ 	.word	index@(.nv.constant0._Z14SumUpComponentPfPKfii)
        /*0070*/ 	.short	0x0380
        /*0072*/ 	.short	0x0018


	//----- nvinfo : EIATTR_SW_WAR
	.align		4
.L_51:
        /*0074*/ 	.byte	0x04, 0x36
        /*0076*/ 	.short	(.L_53 - .L_52)
.L_52:
        /*0078*/ 	.word	0x00000008
.L_53:


//--------------------- .nv.info._Z12CopyToOutputPfPKfiii --------------------------
	.section	.nv.info._Z12CopyToOutputPfPKfiii,"",@"SHT_CUDA_INFO"
	.sectionflags	@""
	.align	4


	//----- nvinfo : EIATTR_CUDA_API_VERSION
	.align		4
        /*0000*/ 	.byte	0x04, 0x37
        /*0002*/ 	.short	(.L_55 - .L_54)
.L_54:
        /*0004*/ 	.word	0x00000082


	//----- nvinfo : EIATTR_KPARAM_INFO
	.align		4
.L_55:
        /*0008*/ 	.byte	0x04, 0x17
        /*000a*/ 	.short	(.L_57 - .L_56)
.L_56:
        /*000c*/ 	.word	0x00000000
        /*0010*/ 	.short	0x0004
        /*0012*/ 	.short	0x0018
        /*0014*/ 	.byte	0x00, 0xf0, 0x11, 0x00


	//----- nvinfo : EIATTR_KPARAM_INFO
	.align		4
.L_57:
        /*0018*/ 	.byte	0x04, 0x17
        /*001a*/ 	.short	(.L_59 - .L_58)
.L_58:
        /*001c*/ 	.word	0x00000000
        /*0020*/ 	.short	0x0003
        /*0022*/ 	.short	0x0014
        /*0024*/ 	.byte	0x00, 0xf0, 0x11, 0x00


	//----- nvinfo : EIATTR_KPARAM_INFO
	.align		4
.L_59:
        /*0028*/ 	.byte	0x04, 0x17
        /*002a*/ 	.short	(.L_61 - .L_60)
.L_60:
        /*002c*/ 	.word	0x00000000
        /*0030*/ 	.short	0x0002
        /*0032*/ 	.short	0x0010
        /*0034*/ 	.byte	0x00, 0xf0, 0x11, 0x00


	//----- nvinfo : EIATTR_KPARAM_INFO
	.align		4
.L_61:
        /*0038*/ 	.byte	0x04, 0x17
        /*003a*/ 	.short	(.L_63 - .L_62)
.L_62:
        /*003c*/ 	.word	0x00000000
        /*0040*/ 	.short	0x0001
        /*0042*/ 	.short	0x0008
        /*0044*/ 	.byte	0x00, 0xf5, 0x21, 0x00


	//----- nvinfo : EIATTR_KPARAM_INFO
	.align		4
.L_63:
        /*0048*/ 	.byte	0x04, 0x17
        /*004a*/ 	.short	(.L_65 - .L_64)
.L_64:
        /*004c*/ 	.word	0x00000000
        /*0050*/ 	.short	0x0000
        /*0052*/ 	.short	0x0000
        /*0054*/ 	.byte	0x00, 0xf5, 0x21, 0x00


	//----- nvinfo : EIATTR_SPARSE_MMA_MASK
	.align		4
.L_65:
        /*0058*/ 	.byte	0x03, 0x50
        /*005a*/ 	.short	0x0000


	//----- nvinfo : EIATTR_MAXREG_COUNT
	.align		4
        /*005c*/ 	.byte	0x03, 0x1b
        /*005e*/ 	.short	0x00ff


	//----- nvinfo : EIATTR_MERCURY_ISA_VERSION
	.align		4
        /*0060*/ 	.byte	0x03, 0x5f
        /*0062*/ 	.short	0x0101


	//----- nvinfo : EIATTR_VRC_CTA_INIT_COUNT
	.align		4
        /*0064*/ 	.byte	0x02, 0x4a
	.zero		1
	.zero		1


	//----- nvinfo : EIATTR_EXIT_INSTR_OFFSETS
	.align		4
        /*0068*/ 	.byte	0x04, 0x1c
        /*006a*/ 	.short	(.L_67 - .L_66)


	//   ....[0]....
.L_66:
        /*006c*/ 	.word	0x000000e0


	//   ....[1]....
        /*0070*/ 	.word	0x00000180


	//----- nvinfo : EIATTR_CBANK_PARAM_SIZE
	.align		4
.L_67:
        /*0074*/ 	.byte	0x03, 0x19
        /*0076*/ 	.short	0x001c


	//----- nvinfo : EIATTR_PARAM_CBANK
	.align		4
        /*0078*/ 	.byte	0x04, 0x0a
        /*007a*/ 	.short	(.L_69 - .L_68)
	.align		4
.L_68:
        /*007c*/ 	.word	index@(.nv.constant0._Z12CopyToOutputPfPKfiii)
        /*0080*/ 	.short	0x0380
        /*0082*/ 	.short	0x001c


	//----- nvinfo : EIATTR_SW_WAR
	.align		4
.L_69:
        /*0084*/ 	.byte	0x04, 0x36
        /*0086*/ 	.short	(.L_71 - .L_70)
.L_70:
        /*0088*/ 	.word	0x00000008
.L_71:


//--------------------- .nv.info._Z13CopyFromInputPfPKfiii --------------------------
	.section	.nv.info._Z13CopyFromInputPfPKfiii,"",@"SHT_CUDA_INFO"
	.sectionflags	@""
	.align	4


	//----- nvinfo : EIATTR_CUDA_API_VERSION
	.align		4
        /*0000*/ 	.byte	0x04, 0x37
        /*0002*/ 	.short	(.L_73 - .L_72)
.L_72:
        /*0004*/ 	.word	0x00000082


	//----- nvinfo : EIATTR_KPARAM_INFO
	.align		4
.L_73:
        /*0008*/ 	.byte	0x04, 0x17
        /*000a*/ 	.short	(.L_75 - .L_74)
.L_74:
        /*000c*/ 	.word	0x00000000
        /*0010*/ 	.short	0x0004
        /*0012*/ 	.short	0x0018
        /*0014*/ 	.byte	0x00, 0xf0, 0x11, 0x00


	//----- nvinfo : EIATTR_KPARAM_INFO
	.align		4
.L_75:
        /*0018*/ 	.byte	0x04, 0x17
        /*001a*/ 	.short	(.L_77 - .L_76)
.L_76:
        /*001c*/ 	.word	0x00000000
        /*0020*/ 	.short	0x0003
        /*0022*/ 	.short	0x0014
        /*0024*/ 	.byte	0x00, 0xf0, 0x11, 0x00


	//----- nvinfo : EIATTR_KPARAM_INFO
	.align		4
.L_77:
        /*0028*/ 	.byte	0x04, 0x17
        /*002a*/ 	.short	(.L_79 - .L_78)
.L_78:
        /*002c*/ 	.word	0x00000000
        /*0030*/ 	.short	0x0002
        /*0032*/ 	.short	0x0010
        /*0034*/ 	.byte	0x00, 0xf0, 0x11, 0x00


	//----- nvinfo : EIATTR_KPARAM_INFO
	.align		4
.L_79:
        /*0038*/ 	.byte	0x04, 0x17
        /*003a*/ 	.short	(.L_81 - .L_80)
.L_80:
        /*003c*/ 	.word	0x00000000
        /*0040*/ 	.short	0x0001
        /*0042*/ 	.short	0x0008
        /*0044*/ 	.byte	0x00, 0xf5, 0x21, 0x00


	//----- nvinfo : EIATTR_KPARAM_INFO
	.align		4
.L_81:
        /*0048*/ 	.byte	0x04, 0x17
        /*004a*/ 	.short	(.L_83 - .L_82)
.L_82:
        /*004c*/ 	.word	0x00000000
        /*0050*/ 	.short	0x0000
        /*0052*/ 	.short	0x0000
        /*0054*/ 	.byte	0x00, 0xf5, 0x21, 0x00


	//----- nvinfo : EIATTR_SPARSE_MMA_MASK
	.align		4
.L_83:
        /*0058*/ 	.byte	0x03, 0x50
        /*005a*/ 	.short	0x0000


	//----- nvinfo : EIATTR_MAXREG_COUNT
	.align		4
        /*005c*/ 	.byte	0x03, 0x1b
        /*005e*/ 	.short	0x00ff


	//----- nvinfo : EIATTR_MERCURY_ISA_VERSION
	.align		4
        /*0060*/ 	.byte	0x03, 0x5f
        /*0062*/ 	.short	0x0101


	//----- nvinfo : EIATTR_VRC_CTA_INIT_COUNT
	.align		4
        /*0064*/ 	.byte	0x02, 0x4a
	.zero		1
	.zero		1


	//----- nvinfo : EIATTR_EXIT_INSTR_OFFSETS
	.align		4
        /*0068*/ 	.byte	0x04, 0x1c
        /*006a*/ 	.short	(.L_85 - .L_84)


	//   ....[0]....
.L_84:
        /*006c*/ 	.word	0x000000e0


	//   ....[1]....
        /*0070*/ 	.word	0x00000180


	//----- nvinfo : EIATTR_CBANK_PARAM_SIZE
	.align		4
.L_85:
        /*0074*/ 	.byte	0x03, 0x19
        /*0076*/ 	.short	0x001c


	//----- nvinfo : EIATTR_PARAM_CBANK
	.align		4
        /*0078*/ 	.byte	0x04, 0x0a
        /*007a*/ 	.short	(.L_87 - .L_86)
	.align		4
.L_86:
        /*007c*/ 	.word	index@(.nv.constant0._Z13CopyFromInputPfPKfiii)
        /*0080*/ 	.short	0x0380
        /*0082*/ 	.short	0x001c


	//----- nvinfo : EIATTR_SW_WAR
	.align		4
.L_87:
        /*0084*/ 	.byte	0x04, 0x36
        /*0086*/ 	.short	(.L_89 - .L_88)
.L_88:
        /*0088*/ 	.word	0x00000008
.L_89:


//--------------------- .nv.info._Z29CalculateMembraneDecayFactorsPfPKffi --------------------------
	.section	.nv.info._Z29CalculateMembraneDecayFactorsPfPKffi,"",@"SHT_CUDA_INFO"
	.sectionflags	@""
	.align	4


	//----- nvinfo : EIATTR_CUDA_API_VERSION
	.align		4
        /*0000*/ 	.byte	0x04, 0x37
        /*0002*/ 	.short	(.L_91 - .L_90)
.L_90:
        /*0004*/ 	.word	0x00000082


	//----- nvinfo : EIATTR_KPARAM_INFO
	.align		4
.L_91:
        /*0008*/ 	.byte	0x04, 0x17
        /*000a*/ 	.short	(.L_93 - .L_92)
.L_92:
        /*000c*/ 	.word	0x00000000
        /*0010*/ 	.short	0x0003
        /*0012*/ 	.short	0x0014
        /*0014*/ 	.byte	0x00, 0xf0, 0x11, 0x00


	//----- nvinfo : EIATTR_KPARAM_INFO
	.align		4
.L_93:
        /*0018*/ 	.byte	0x04, 0x17
        /*001a*/ 	.short	(.L_95 - .L_94)
.L_94:
        /*001c*/ 	.word	0x00000000
        /*0020*/ 	.short	0x0002
        /*0022*/ 	.short	0x0010
        /*0024*/ 	.byte	0x00, 0xf0, 0x11, 0x00


	//----- nvinfo : EIATTR_KPARAM_INFO
	.align		4
.L_95:
        /*0028*/ 	.byte	0x04, 0x17
        /*002a*/ 	.short	(.L_97 - .L_96)
.L_96:
        /*002c*/ 	.word	0x00000000
        /*0030*/ 	.short	0x0001
        /*0032*/ 	.short	0x0008
        /*0034*/ 	.byte	0x00, 0xf5, 0x21, 0x00


	//----- nvinfo : EIATTR_KPARAM_INFO
	.align		4
.L_97:
        /*0038*/ 	.byte	0x04, 0x17
        /*003a*/ 	.short	(.L_99 - .L_98)
.L_98:
        /*003c*/ 	.word	0x00000000
        /*0040*/ 	.short	0x0000
        /*0042*/ 	.short	0x0000
        /*0044*/ 	.byte	0x00, 0xf5, 0x21, 0x00


	//----- nvinfo : EIATTR_SPARSE_MMA_MASK
	.align		4
.L_99:
        /*0048*/ 	.byte	0x03, 0x50
        /*004a*/ 	.short	0x0000


	//----- nvinfo : EIATTR_MAXREG_COUNT
	.align		4
        /*004c*/ 	.byte	0x03, 0x1b
        /*004e*/ 	.short	0x00ff


	//----- nvinfo : EIATTR_MERCURY_ISA_VERSION
	.align		4
        /*0050*/ 	.byte	0x03, 0x5f
        /*0052*/ 	.short	0x0101


	//----- nvinfo : EIATTR_VRC_CTA_INIT_COUNT
	.align		4
        /*0054*/ 	.byte	0x02, 0x4a
	.zero		1
	.zero		1


	//----- nvinfo : EIATTR_EXIT_INSTR_OFFSETS
	.align		4
        /*0058*/ 	.byte	0x04, 0x1c
        /*005a*/ 	.short	(.L_101 - .L_100)


	//   ....[0]....
.L_100:
        /*005c*/ 	.word	0x00000090


	//   ....[1]....
        /*0060*/ 	.word	0x000002a0


	//----- nvinfo : EIATTR_CRS_STACK_SIZE
	.align		4
.L_101:
        /*0064*/ 	.byte	0x04, 0x1e
        /*0066*/ 	.short	(.L_103 - .L_102)
.L_102:
        /*0068*/ 	.word	0x00000000


	//----- nvinfo : EIATTR_CBANK_PARAM_SIZE
	.align		4
.L_103:
        /*006c*/ 	.byte	0x03, 0x19
        /*006e*/ 	.short	0x0018


	//----- nvinfo : EIATTR_PARAM_CBANK
	.align		4
        /*0070*/ 	.byte	0x04, 0x0a
        /*0072*/ 	.short	(.L_105 - .L_104)
	.align		4
.L_104:
        /*0074*/ 	.word	index@(.nv.constant0._Z29CalculateMembraneDecayFactorsPfPKffi)
        /*0078*/ 	.short	0x0380
        /*007a*/ 	.short	0x0018


	//----- nvinfo : EIATTR_SW_WAR
	.align		4
.L_105:
        /*007c*/ 	.byte	0x04, 0x36
        /*007e*/ 	.short	(.L_107 - .L_106)
.L_106:
        /*0080*/ 	.word	0x00000008
.L_107:


//--------------------- .nv.info._Z39SetMembraneTimeConstantDerivativeToZeroPfi --------------------------
	.section	.nv.info._Z39SetMembraneTimeConstantDerivativeToZeroPfi,"",@"SHT_CUDA_INFO"
	.sectionflags	@""
	.align	4


	//----- nvinfo : EIATTR_CUDA_API_VERSION
	.align		4
        /*0000*/ 	.byte	0x04, 0x37
        /*0002*/ 	.short	(.L_109 - .L_108)
.L_108:
        /*0004*/ 	.word	0x00000082


	//----- nvinfo : EIATTR_KPARAM_INFO
	.align		4
.L_109:
        /*0008*/ 	.byte	0x04, 0x17
        /*000a*/ 	.short	(.L_111 - .L_110)
.L_110:
        /*000c*/ 	.word	0x00000000
        /*0010*/ 	.short	0x0001
        /*0012*/ 	.short	0x0008
        /*0014*/ 	.byte	0x00, 0xf0, 0x11, 0x00


	//----- nvinfo : EIATTR_KPARAM_INFO
	.align		4
.L_111:
        /*0018*/ 	.byte	0x04, 0x17
        /*001a*/ 	.short	(.L_113 - .L_112)
.L_112:
        /*001c*/ 	.word	0x00000000
        /*0020*/ 	.short	0x0000
        /*0022*/ 	.short	0x0000
        /*0024*/ 	.byte	0x00, 0xf5, 0x21, 0x00


	//----- nvinfo : EIATTR_SPARSE_MMA_MASK
	.align		4
.L_113:
        /*0028*/ 	.byte	0x03, 0x50
        /*002a*/ 	.short	0x0000


	//----- nvinfo : EIATTR_MAXREG_COUNT
	.align		4
        /*002c*/ 	.byte	0x03, 0x1b
        /*002e*/ 	.short	0x00ff


	//----- nvinfo : EIATTR_MERCURY_ISA_VERSION
	.align		4
        /*0030*/ 	.byte	0x03, 0x5f
        /*0032*/ 	.short	0x0101


	//----- nvinfo : EIATTR_VRC_CTA_INIT_COUNT
	.align		4
        /*0034*/ 	.byte	0x02, 0x4a
	.zero		1
	.zero		1


	//----- nvinfo : EIATTR_EXIT_INSTR_OFFSETS
	.align		4
        /*0038*/ 	.byte	0x04, 0x1c
        /*003a*/ 	.short	(.L_115 - .L_114)


	//   ....[0]....
.L_114:
        /*003c*/ 	.word	0x00000090


	//   ....[1]....
        /*0040*/ 	.word	0x000000e0


	//----- nvinfo : EIATTR_CBANK_PARAM_SIZE
	.align		4
.L_115:
        /*0044*/ 	.byte	0x03, 0x19
        /*0046*/ 	.short	0x000c


	//----- nvinfo : EIATTR_PARAM_CBANK
	.align		4
        /*0048*/ 	.byte	0x04, 0x0a
        /*004a*/ 	.short	(.L_117 - .L_116)
	.align		4
.L_116:
        /*004c*/ 	.word	index@(.nv.constant0._Z39SetMembraneTimeConstantDerivativeToZeroPfi)
        /*0050*/ 	.short	0x0380
        /*0052*/ 	.short	0x000c


	//----- nvinfo : EIATTR_SW_WAR
	.align		4
.L_117:
        /*0054*/ 	.byte	0x04, 0x36
        /*0056*/ 	.short	(.L_119 - .L_118)
.L_118:
        /*0058*/ 	.word	0x00000008
.L_119:


//--------------------- .nv.info._Z10SetToValuePffii --------------------------
	.section	.nv.info._Z10SetToValuePffii,"",@"SHT_CUDA_INFO"
	.sectionflags	@""
	.align	4


	//----- nvinfo : EIATTR_CUDA_API_VERSION
	.align		4
        /*0000*/ 	.byte	0x04, 0x37
        /*0002*/ 	.short	(.L_121 - .L_120)
.L_120:
        /*0004*/ 	.word	0x00000082


	//----- nvinfo : EIATTR_KPARAM_INFO
	.align		4
.L_121:
        /*0008*/ 	.byte	0x04, 0x17
        /*000a*/ 	.short	(.L_123 - .L_122)
.L_122:
        /*000c*/ 	.word	0x00000000
        /*0010*/ 	.short	0x0003
        /*0012*/ 	.short	0x0010
        /*0014*/ 	.byte	0x00, 0xf0, 0x11, 0x00


	//----- nvinfo : EIATTR_KPARAM_INFO
	.align		4
.L_123:
        /*0018*/ 	.byte	0x04, 0x17
        /*001a*/ 	.short	(.L_125 - .L_124)
.L_124:
        /*001c*/ 	.word	0x00000000
        /*0020*/ 	.short	0x0002
        /*0022*/ 	.short	0x000c
        /*0024*/ 	.byte	0x00, 0xf0, 0x11, 0x00


	//----- nvinfo : EIATTR_KPARAM_INFO
	.align		4
.L_125:
        /*0028*/ 	.byte	0x04, 0x17
        /*002a*/ 	.short	(.L_127 - .L_126)
.L_126:
        /*002c*/ 	.word	0x00000000
        /*0030*/ 	.short	0x0001
        /*0032*/ 	.short	0x0008
        /*0034*/ 	.byte	0x00, 0xf0, 0x11, 0x00


	//----- nvinfo : EIATTR_KPARAM_INFO
	.align		4
.L_127:
        /*0038*/ 	.byte	0x04, 0x17
        /*003a*/ 	.short	(.L_129 - .L_128)
.L_128:
        /*003c*/ 	.word	0x00000000
        /*0040*/ 	.short	0x0000
        /*0042*/ 	.short	0x0000
        /*0044*/ 	.byte	0x00, 0xf5, 0x21, 0x00


	//----- nvinfo : EIATTR_SPARSE_MMA_MASK
	.align		4
.L_129:
        /*0048*/ 	.byte	0x03, 0x50
        /*004a*/ 	.short	0x0000


	//----- nvinfo : EIATTR_MAXREG_COUNT
	.align		4
        /*004c*/ 	.byte	0x03, 0x1b
        /*004e*/ 	.short	0x00ff


	//----- nvinfo : EIATTR_MERCURY_ISA_VERSION
	.align		4
        /*0050*/ 	.byte	0x03, 0x5f
        /*0052*/ 	.short	0x0101


	//----- nvinfo : EIATTR_VRC_CTA_INIT_COUNT
	.align		4
        /*0054*/ 	.byte	0x02, 0x4a
	.zero		1
	.zero		1


	//----- nvinfo : EIATTR_EXIT_INSTR_OFFSETS
	.align		4
        /*0058*/ 	.byte	0x04, 0x1c
        /*005a*/ 	.short	(.L_131 - .L_130)


	//   ....[0]....
.L_130:
        /*005c*/ 	.word	0x000000e0


	//   ....[1]....
        /*0060*/ 	.word	0x00000140


	//----- nvinfo : EIATTR_CBANK_PARAM_SIZE
	.align		4
.L_131:
        /*0064*/ 	.byte	0x03, 0x19
        /*0066*/ 	.short	0x0014


	//----- nvinfo : EIATTR_PARAM_CBANK
	.align		4
        /*0068*/ 	.byte	0x04, 0x0a
        /*006a*/ 	.short	(.L_133 - .L_132)
	.align		4
.L_132:
        /*006c*/ 	.word	index@(.nv.constant0._Z10SetToValuePffii)
        /*0070*/ 	.short	0x0380
        /*0072*/ 	.short	0x0014


	//----- nvinfo : EIATTR_SW_WAR
	.align		4
.L_133:
        /*0074*/ 	.byte	0x04, 0x36
        /*0076*/ 	.short	(.L_135 - .L_134)
.L_134:
        /*0078*/ 	.word	0x00000008
.L_135:


//--------------------- .nv.callgraph             --------------------------
	.section	.nv.callgraph,"",@"SHT_CUDA_CALLGRAPH"
	.align	4
	.sectionentsize	8
	.align		4
        /*0000*/ 	.word	0x00000000
	.align		4
        /*0004*/ 	.word	0xffffffff
	.align		4
        /*0008*/ 	.word	0x00000000
	.align		4
        /*000c*/ 	.word	0xfffffffe
	.align		4
        /*0010*/ 	.word	0x00000000
	.align		4
        /*0014*/ 	.word	0xfffffffd
	.align		4
        /*0018*/ 	.word	0x00000000
	.align		4
        /*001c*/ 	.word	0xfffffffc


//--------------------- .text._Z14SumUpComponentPfPKfii --------------------------
	.section	.text._Z14SumUpComponentPfPKfii,"ax",@progbits
	.align	128
        .global         _Z14SumUpComponentPfPKfii
        .type           _Z14SumUpComponentPfPKfii,@function
        .size           _Z14SumUpComponentPfPKfii,(.L_x_20 - _Z14SumUpComponentPfPKfii)
        .other          _Z14SumUpComponentPfPKfii,@"STO_CUDA_ENTRY STV_DEFAULT"
_Z14SumUpComponentPfPKfii:
.text._Z14SumUpComponentPfPKfii:
[----:B------:R-:W-:Y:S01]  /*0000*/  LDC R1, c[0x0][0x37c] ;  /* 0x0000df00ff017b82 */ /* 0x000fe20000000800 */
[----:B------:R-:W0:Y:S07]  /*0010*/  S2R R3, SR_TID.X ;  /* 0x0000000000037919 */ /* 0x000e2e0000002100 */
[----:B------:R-:W0:Y:S01]  /*0020*/  S2UR UR6, SR_CTAID.X ;  /* 0x00000000000679c3 */ /* 0x000e220000002500 */
[----:B------:R-:W1:Y:S01]  /*0030*/  LDCU.64 UR4, c[0x0][0x390] ;  /* 0x00007200ff0477ac */ /* 0x000e620008000a00 */
[----:B------:R-:W2:Y:S06]  /*0040*/  S2R R5, SR_TID.Y ;  /* 0x0000000000057919 */ /* 0x000eac0000002200 */
[----:B------:R-:W0:Y:S08]  /*0050*/  LDC R0, c[0x0][0x360] ;  /* 0x0000d800ff007b82 */ /* 0x000e300000000800 */
[----:B------:R-:W2:Y:S01]  /*0060*/  S2UR UR7, SR_CTAID.Y ;  /* 0x00000000000779c3 */ /* 0x000ea20000002600 */
[----:B-1----:R-:W-:-:S07]  /*0070*/  UIMAD UR4, UR5, UR4, URZ ;  /* 0x00000004050472a4 */ /* 0x002fce000f8e02ff */
[----:B------:R-:W2:Y:S01]  /*0080*/  LDC R2, c[0x0][0x364] ;  /* 0x0000d900ff027b82 */ /* 0x000ea20000000800 */
[----:B0-----:R-:W-:Y:S02]  /*0090*/  IMAD R0, R0, UR6, R3 ;  /* 0x0000000600007c24 */ /* 0x001fe4000f8e0203 */
[----:B--2---:R-:W-:-:S04]  /*00a0*/  IMAD R3, R2, UR7, R5 ;  /* 0x0000000702037c24 */ /* 0x004fc8000f8e0205 */
[----:B------:R-:W-:-:S05]  /*00b0*/  IMAD R7, R0, UR5, R3 ;  /* 0x0000000500077c24 */ /* 0x000fca000f8e0203 */
[----:B------:R-:W-:-:S13]  /*00c0*/  ISETP.GE.AND P0, PT, R7, UR4, PT ;  /* 0x0000000407007c0c */ /* 0x000fda000bf06270 */
[----:B------:R-:W-:Y:S05]  /*00d0*/  @P0 EXIT ;  /* 0x000000000000094d */ /* 0x000fea0003800000 */
[----:B------:R-:W0:Y:S01]  /*00e0*/  LDC.64 R2, c[0x0][0x388] ;  /* 0x0000e200ff027b82 */ /* 0x000e220000000a00 */
[----:B------:R-:W1:Y:S07]  /*00f0*/  LDCU.64 UR4, c[0x0][0x358] ;  /* 0x00006b00ff0477ac */ /* 0x000e6e0008000a00 */
[----:B------:R-:W2:Y:S01]  /*0100*/  LDC.64 R4, c[0x0][0x380] ;  /* 0x0000e000ff047b82 */ /* 0x000ea20000000a00 */
[----:B0-----:R-:W-:-:S06]  /*0110*/  IMAD.WIDE R2, R7, 0x4, R2 ;  /* 0x0000000407027825 */ /* 0x001fcc00078e0202 */
[----:B-1----:R-:W3:Y:S01]  /*0120*/  LDG.E R2, desc[UR4][R2.64] ;  /* 0x0000000402027981 */ /* 0x002ee2000c1e1900 */
[----:B--2---:R-:W-:-:S05]  /*0130*/  IMAD.WIDE R4, R7, 0x4, R4 ;  /* 0x0000000407047825 */ /* 0x004fca00078e0204 */
[----:B------:R-:W3:Y:S02]  /*0140*/  LDG.E R7, desc[UR4][R4.64] ;  /* 0x0000000404077981 */ /* 0x000ee4000c1e1900 */
[----:B---3--:R-:W-:-:S05]  /*0150*/  FADD R7, R2, R7 ;  /* 0x0000000702077221 */ /* 0x008fca0000000000 */
[----:B------:R-:W-:Y:S01]  /*0160*/  STG.E desc[UR4][R4.64], R7 ;  /* 0x0000000704007986 */ /* 0x000fe2000c101904 */
[----:B------:R-:W-:Y:S05]  /*0170*/  EXIT ;  /* 0x000000000000794d */ /* 0x000fea0003800000 */
.L_x_0:
[----:B------:R-:W-:-:S00]  /*0180*/  BRA `(.L_x_0) ;  /* 0xfffffffc00fc7947 */ /* 0x000fc0000383ffff */
[----:B------:R-:W-:-:S00]  /*0190*/  NOP ;  /* 0x0000000000007918 */ /* 0x000fc00000000000 */
        /* <DEDUP_REMOVED lines=14> */
.L_x_20:


//--------------------- .text._Z12CopyToOutputPfPKfiii --------------------------
	.section	.text._Z12CopyToOutputPfPKfiii,"ax",@progbits
	.align	128
        .global         _Z12CopyToOutputPfPKfiii
        .type           _Z12CopyToOutputPfPKfiii,@function
        .size           _Z12CopyToOutputPfPKfiii,(.L_x_21 - _Z12CopyToOutputPfPKfiii)
        .other          _Z12CopyToOutputPfPKfiii,@"STO_CUDA_ENTRY STV_DEFAULT"
_Z12CopyToOutputPfPKfiii:
.text._Z12CopyToOutputPfPKfiii:
[----:B------:R-:W-:Y:S01]  /*0000*/  LDC R1, c[0x0][0x37c] ;  /* 0x0000df00ff017b82 */ /* 0x000fe20000000800 */
[----:B------:R-:W0:Y:S07]  /*0010*/  S2R R3, SR_TID.X ;  /* 0x0000000000037919 */ /* 0x000e2e0000002100 */
[----:B------:R-:W0:Y:S01]  /*0020*/  S2UR UR5, SR_CTAID.X ;  /* 0x00000000000579c3 */ /* 0x000e220000002500 */
[----:B------:R-:W1:Y:S01]  /*0030*/  LDCU UR7, c[0x0][0x398] ;  /* 0x00007300ff0777ac */ /* 0x000e620008000800 */
[----:B------:R-:W2:Y:S01]  /*0040*/  S2R R5, SR_TID.Y ;  /* 0x0000000000057919 */ /* 0x000ea20000002200 */
[----:B------:R-:W1:Y:S05]  /*0050*/  LDCU UR4, c[0x0][0x394] ;  /* 0x00007280ff0477ac */ /* 0x000e6a0008000800 */
        /* <DEDUP_REMOVED lines=11> */
[----:B------:R-:W2:Y:S08]  /*0110*/  LDC R0, c[0x0][0x390] ;  /* 0x0000e400ff007b82 */ /* 0x000eb00000000800 */
[----:B------:R-:W3:Y:S01]  /*0120*/  LDC.64 R4, c[0x0][0x380] ;  /* 0x0000e000ff047b82 */ /* 0x000ee20000000a00 */
[----:B0-----:R-:W-:-:S06]  /*0130*/  IMAD.WIDE R2, R7, 0x4, R2 ;  /* 0x0000000407027825 */ /* 0x001fcc00078e0202 */
[----:B-1----:R-:W4:Y:S01]  /*0140*/  LDG.E R3, desc[UR6][R2.64] ;  /* 0x0000000602037981 */ /* 0x002f22000c1e1900 */
[----:B--2---:R-:W-:-:S04]  /*0150*/  IMAD R7, R0, UR4, R7 ;  /* 0x0000000400077c24 */ /* 0x004fc8000f8e0207 */
[----:B---3--:R-:W-:-:S05]  /*0160*/  IMAD.WIDE R4, R7, 0x4, R4 ;  /* 0x0000000407047825 */ /* 0x008fca00078e0204 */
[----:B----4-:R-:W-:Y:S01]  /*0170*/  STG.E desc[UR6][R4.64], R3 ;  /* 0x0000000304007986 */ /* 0x010fe2000c101906 */
[----:B------:R-:W-:Y:S05]  /*0180*/  EXIT ;  /* 0x000000000000794d */ /* 0x000fea0003800000 */
.L_x_1:
        /* <DEDUP_REMOVED lines=15> */
.L_x_21:


//--------------------- .text._Z13CopyFromInputPfPKfiii --------------------------
	.section	.text._Z13CopyFromInputPfPKfiii,"ax",@progbits
	.align	128
        .global         _Z13CopyFromInputPfPKfiii
        .type           _Z13CopyFromInputPfPKfiii,@function
        .size           _Z13CopyFromInputPfPKfiii,(.L_x_22 - _Z13CopyFromInputPfPKfiii)
        .other          _Z13CopyFromInputPfPKfiii,@"STO_CUDA_ENTRY STV_DEFAULT"
_Z13CopyFromInputPfPKfiii:
.text._Z13CopyFromInputPfPKfiii:
        /* <DEDUP_REMOVED lines=15> */
[----:B------:R-:W0:Y:S01]  /*00f0*/  LDC R0, c[0x0][0x390] ;  /* 0x0000e400ff007b82 */ /* 0x000e220000000800 */
[----:B------:R-:W1:Y:S07]  /*0100*/  LDCU.64 UR6, c[0x0][0x358] ;  /* 0x00006b00ff0677ac */ /* 0x000e6e0008000a00 */
[----:B------:R-:W2:Y:S01]  /*0110*/  LDC.64 R2, c[0x0][0x388] ;  /* 0x0000e200ff027b82 */ /* 0x000ea20000000a00 */
[----:B0-----:R-:W-:-:S04]  /*0120*/  IMAD R5, R0, UR4, R7 ;  /* 0x0000000400057c24 */ /* 0x001fc8000f8e0207 */
[----:B--2---:R-:W-:-:S03]  /*0130*/  IMAD.WIDE R2, R5, 0x4, R2 ;  /* 0x0000000405027825 */ /* 0x004fc600078e0202 */
[----:B------:R-:W0:Y:S03]  /*0140*/  LDC.64 R4, c[0x0][0x380] ;  /* 0x0000e000ff047b82 */ /* 0x000e260000000a00 */
[----:B-1----:R-:W2:Y:S01]  /*0150*/  LDG.E R3, desc[UR6][R2.64] ;  /* 0x0000000602037981 */ /* 0x002ea2000c1e1900 */
[----:B0-----:R-:W-:-:S05]  /*0160*/  IMAD.WIDE R4, R7, 0x4, R4 ;  /* 0x0000000407047825 */ /* 0x001fca00078e0204 */
[----:B--2---:R-:W-:Y:S01]  /*0170*/  STG.E desc[UR6][R4.64], R3 ;  /* 0x0000000304007986 */ /* 0x004fe2000c101906 */
[----:B------:R-:W-:Y:S05]  /*0180*/  EXIT ;  /* 0x000000000000794d */ /* 0x000fea0003800000 */
.L_x_2:
        /* <DEDUP_REMOVED lines=15> */
.L_x_22:


//--------------------- .text._Z29CalculateMembraneDecayFactorsPfPKffi --------------------------
	.section	.text._Z29CalculateMembraneDecayFactorsPfPKffi,"ax",@progbits
	.align	128
        .global         _Z29CalculateMembraneDecayFactorsPfPKffi
        .type           _Z29CalculateMembraneDecayFactorsPfPKffi,@function
        .size           _Z29CalculateMembraneDecayFactorsPfPKffi,(.L_x_19 - _Z29CalculateMembraneDecayFactorsPfPKffi)
        .other          _Z29CalculateMembraneDecayFactorsPfPKffi,@"STO_CUDA_ENTRY STV_DEFAULT"
_Z29CalculateMembraneDecayFactorsPfPKffi:
.text._Z29CalculateMembraneDecayFactorsPfPKffi:
[----:B------:R-:W-:Y:S01]  /*0000*/  LDC R1, c[0x0][0x37c] ;  /* 0x0000df00ff017b82 */ /* 0x000fe20000000800 */
[----:B------:R-:W0:Y:S01]  /*0010*/  S2R R2, SR_TID.Y ;  /* 0x0000000000027919 */ /* 0x000e220000002200 */
[----:B------:R-:W0:Y:S01]  /*0020*/  LDCU UR4, c[0x0][0x360] ;  /* 0x00006c00ff0477ac */ /* 0x000e220008000800 */
[----:B------:R-:W0:Y:S01]  /*0030*/  S2R R5, SR_TID.X ;  /* 0x0000000000057919 */ /* 0x000e220000002100 */
[----:B------:R-:W1:Y:S01]  /*0040*/  LDCU UR5, c[0x0][0x394] ;  /* 0x00007280ff0577ac */ /* 0x000e620008000800 */
[----:B------:R-:W2:Y:S01]  /*0050*/  S2R R3, SR_CTAID.X ;  /* 0x0000000000037919 */ /* 0x000ea20000002500 */
[----:B0-----:R-:W-:-:S04]  /*0060*/  IMAD R2, R2, UR4, R5 ;  /* 0x0000000402027c24 */ /* 0x001fc8000f8e0205 */
[----:B--2---:R-:W-:-:S05]  /*0070*/  IMAD R2, R3, 0x400, R2 ;  /* 0x0000040003027824 */ /* 0x004fca00078e0202 */
[----:B-1----:R-:W-:-:S13]  /*0080*/  ISETP.GE.AND P0, PT, R2, UR5, PT ;  /* 0x0000000502007c0c */ /* 0x002fda000bf06270 */
[----:B------:R-:W-:Y:S05]  /*0090*/  @P0 EXIT ;  /* 0x000000000000094d */ /* 0x000fea0003800000 */
[----:B------:R-:W0:Y:S01]  /*00a0*/  LDC.64 R4, c[0x0][0x388] ;  /* 0x0000e200ff047b82 */ /* 0x000e220000000a00 */
[----:B------:R-:W1:Y:S01]  /*00b0*/  LDCU.64 UR4, c[0x0][0x358] ;  /* 0x00006b00ff0477ac */ /* 0x000e620008000a00 */
[----:B------:R-:W2:Y:S01]  /*00c0*/  LDCU UR6, c[0x0][0x390] ;  /* 0x00007200ff0677ac */ /* 0x000ea20008000800 */
[----:B0-----:R-:W-:-:S06]  /*00d0*/  IMAD.WIDE R4, R2, 0x4, R4 ;  /* 0x0000000402047825 */ /* 0x001fcc00078e0204 */
[----:B-1----:R-:W3:Y:S01]  /*00e0*/  LDG.E R5, desc[UR4][R4.64] ;  /* 0x0000000404057981 */ /* 0x002ee2000c1e1900 */
[----:B--2---:R-:W-:Y:S01]  /*00f0*/  IMAD.U32 R8, RZ, RZ, UR6 ;  /* 0x00000006ff087e24 */ /* 0x004fe2000f8e00ff */
[----:B------:R-:W-:Y:S01]  /*0100*/  BSSY.RECONVERGENT B0, `(.L_x_3) ;  /* 0x000000c000007945 */ /* 0x000fe20003800200 */
[----:B---3--:R-:W0:Y:S08]  /*0110*/  MUFU.RCP R0, R5 ;  /* 0x0000000500007308 */ /* 0x008e300000001000 */
[----:B------:R-:W1:Y:S01]  /*0120*/  FCHK P0, -R8, R5 ;  /* 0x0000000508007302 */ /* 0x000e620000000100 */
[----:B0-----:R-:W-:-:S04]  /*0130*/  FFMA R3, -R5, R0, 1 ;  /* 0x3f80000005037423 */ /* 0x001fc80000000100 */
[----:B------:R-:W-:-:S04]  /*0140*/  FFMA R0, R0, R3, R0 ;  /* 0x0000000300007223 */ /* 0x000fc80000000000 */
[----:B------:R-:W-:-:S04]  /*0150*/  FFMA R3, R0, -UR6, RZ ;  /* 0x8000000600037c23 */ /* 0x000fc800080000ff */
[----:B------:R-:W-:-:S04]  /*0160*/  FFMA R6, -R5, R3, -UR6 ;  /* 0x8000000605067e23 */ /* 0x000fc80008000103 */
[----:B------:R-:W-:Y:S01]  /*0170*/  FFMA R0, R0, R6, R3 ;  /* 0x0000000600007223 */ /* 0x000fe20000000003 */
[----:B-1----:R-:W-:Y:S06]  /*0180*/  @!P0 BRA `(.L_x_4) ;  /* 0x00000000000c8947 */ /* 0x002fec0003800000 */
[----:B------:R-:W-:Y:S01]  /*0190*/  FADD R3, -RZ, -UR6 ;  /* 0x80000006ff037e21 */ /* 0x000fe20008000100 */
[----:B------:R-:W-:-:S07]  /*01a0*/  MOV R4, 0x1c0 ;  /* 0x000001c000047802 */ /* 0x000fce0000000f00 */
[----:B------:R-:W-:Y:S05]  /*01b0*/  CALL.REL.NOINC `($__internal_0_$__cuda_sm3x_div_rn_noftz_f32_slowpath) ;  /* 0x00000000003c7944 */ /* 0x000fea0003c00000 */
.L_x_4:
[----:B------:R-:W-:Y:S05]  /*01c0*/  BSYNC.RECONVERGENT B0 ;  /* 0x0000000000007941 */ /* 0x000fea0003800200 */
.L_x_3:
[----:B------:R-:W-:Y:S02]  /*01d0*/  IMAD.MOV.U32 R3, RZ, RZ, 0x3bbb989d ;  /* 0x3bbb989dff037424 */ /* 0x000fe400078e00ff */
[----:B------:R-:W-:Y:S02]  /*01e0*/  IMAD.MOV.U32 R4, RZ, RZ, 0x437c0000 ;  /* 0x437c0000ff047424 */ /* 0x000fe400078e00ff */
[----:B------:R-:W-:-:S04]  /*01f0*/  FFMA.SAT R3, R0, R3, 0.5 ;  /* 0x3f00000000037423 */ /* 0x000fc80000002003 */
[----:B------:R-:W-:Y:S02]  /*0200*/  FFMA.RM R3, R3, R4, 12582913 ;  /* 0x4b40000103037423 */ /* 0x000fe40000004004 */
[----:B------:R-:W0:Y:S02]  /*0210*/  LDC.64 R4, c[0x0][0x380] ;  /* 0x0000e000ff047b82 */ /* 0x000e240000000a00 */
[----:B------:R-:W-:-:S04]  /*0220*/  FADD R7, R3, -12583039 ;  /* 0xcb40007f03077421 */ /* 0x000fc80000000000 */
[----:B------:R-:W-:-:S04]  /*0230*/  FFMA R7, R0, 1.4426950216293334961, -R7 ;  /* 0x3fb8aa3b00077823 */ /* 0x000fc80000000807 */
[----:B------:R-:W-:Y:S01]  /*0240*/  FFMA R7, R0, 1.925963033500011079e-08, R7 ;  /* 0x32a5706000077823 */ /* 0x000fe20000000007 */
[----:B------:R-:W-:-:S05]  /*0250*/  IMAD.SHL.U32 R0, R3, 0x800000, RZ ;  /* 0x0080000003007824 */ /* 0x000fca00078e00ff */
[----:B------:R-:W1:Y:S01]  /*0260*/  MUFU.EX2 R7, R7 ;  /* 0x0000000700077308 */ /* 0x000e620000000800 */
[----:B0-----:R-:W-:-:S04]  /*0270*/  IMAD.WIDE R2, R2, 0x4, R4 ;  /* 0x0000000402027825 */ /* 0x001fc800078e0204 */
[----:B-1----:R-:W-:-:S05]  /*0280*/  FMUL R5, R0, R7 ;  /* 0x0000000700057220 */ /* 0x002fca0000400000 */
[----:B------:R-:W-:Y:S01]  /*0290*/  STG.E desc[UR4][R2.64], R5 ;  /* 0x0000000502007986 */ /* 0x000fe2000c101904 */
[----:B------:R-:W-:Y:S05]  /*02a0*/  EXIT ;  /* 0x000000000000794d */ /* 0x000fea0003800000 */
        .weak           $__internal_0_$__cuda_sm3x_div_rn_noftz_f32_slowpath
        .type           $__internal_0_$__cuda_sm3x_div_rn_noftz_f32_slowpath,@function
        .size           $__internal_0_$__cuda_sm3x_div_rn_noftz_f32_slowpath,(.L_x_19 - $__internal_0_$__cuda_sm3x_div_rn_noftz_f32_slowpath)
$__internal_0_$__cuda_sm3x_div_rn_noftz_f32_slowpath:
[----:B------:R-:W-:Y:S01]  /*02b0*/  SHF.R.U32.HI R6, RZ, 0x17, R5 ;  /* 0x00000017ff067819 */ /* 0x000fe20000011605 */
[----:B------:R-:W-:Y:S01]  /*02c0*/  BSSY.RECONVERGENT B1, `(.L_x_5) ;  /* 0x0000063000017945 */ /* 0x000fe20003800200 */
[----:B------:R-:W-:Y:S02]  /*02d0*/  SHF.R.U32.HI R0, RZ, 0x17, R3 ;  /* 0x00000017ff007819 */ /* 0x000fe40000011603 */
[----:B------:R-:W-:Y:S02]  /*02e0*/  LOP3.LUT R7, R6, 0xff, RZ, 0xc0, !PT ;  /* 0x000000ff06077812 */ /* 0x000fe400078ec0ff */
[----:B------:R-:W-:-:S03]  /*02f0*/  LOP3.LUT R6, R0, 0xff, RZ, 0xc0, !PT ;  /* 0x000000ff00067812 */ /* 0x000fc600078ec0ff */
[----:B------:R-:W-:Y:S02]  /*0300*/  VIADD R10, R7, 0xffffffff ;  /* 0xffffffff070a7836 */ /* 0x000fe40000000000 */
[----:B------:R-:W-:-:S03]  /*0310*/  VIADD R9, R6, 0xffffffff ;  /* 0xffffffff06097836 */ /* 0x000fc60000000000 */
[----:B------:R-:W-:-:S04]  /*0320*/  ISETP.GT.U32.AND P0, PT, R10, 0xfd, PT ;  /* 0x000000fd0a00780c */ /* 0x000fc80003f04070 */
[----:B------:R-:W-:-:S13]  /*0330*/  ISETP.GT.U32.OR P0, PT, R9, 0xfd, P0 ;  /* 0x000000fd0900780c */ /* 0x000fda0000704470 */
[----:B------:R-:W-:Y:S01]  /*0340*/  @!P0 IMAD.MOV.U32 R8, RZ, RZ, RZ ;  /* 0x000000ffff088224 */ /* 0x000fe200078e00ff */
[----:B------:R-:W-:Y:S06]  /*0350*/  @!P0 BRA `(.L_x_6) ;  /* 0x0000000000608947 */ /* 0x000fec0003800000 */
[----:B------:R-:W-:Y:S01]  /*0360*/  FSETP.GTU.FTZ.AND P0, PT, |R3|, +INF , PT ;  /* 0x7f8000000300780b */ /* 0x000fe20003f1c200 */
[----:B------:R-:W-:Y:S01]  /*0370*/  IMAD.MOV.U32 R0, RZ, RZ, R5 ;  /* 0x000000ffff007224 */ /* 0x000fe200078e0005 */
[----:B------:R-:W-:-:S04]  /*0380*/  FSETP.GTU.FTZ.AND P1, PT, |R5|, +INF , PT ;  /* 0x7f8000000500780b */ /* 0x000fc80003f3c200 */
[----:B------:R-:W-:-:S13]  /*0390*/  PLOP3.LUT P0, PT, P0, P1, PT, 0xf8, 0x8f ;  /* 0x00000000008f781c */ /* 0x000fda0000703f70 */
[----:B------:R-:W-:Y:S05]  /*03a0*/  @P0 BRA `(.L_x_7) ;  /* 0x00000004004c0947 */ /* 0x000fea0003800000 */
[----:B------:R-:W-:-:S13]  /*03b0*/  LOP3.LUT P0, RZ, R5, 0x7fffffff, R3, 0xc8, !PT ;  /* 0x7fffffff05ff7812 */ /* 0x000fda000780c803 */
[----:B------:R-:W-:Y:S05]  /*03c0*/  @!P0 BRA `(.L_x_8) ;  /* 0x00000004003c8947 */ /* 0x000fea0003800000 */
[C---:B------:R-:W-:Y:S02]  /*03d0*/  FSETP.NEU.FTZ.AND P2, PT, |R3|.reuse, +INF , PT ;  /* 0x7f8000000300780b */ /* 0x040fe40003f5d200 */
[----:B------:R-:W-:Y:S02]  /*03e0*/  FSETP.NEU.FTZ.AND P1, PT, |R0|, +INF , PT ;  /* 0x7f8000000000780b */ /* 0x000fe40003f3d200 */
[----:B------:R-:W-:-:S11]  /*03f0*/  FSETP.NEU.FTZ.AND P0, PT, |R3|, +INF , PT ;  /* 0x7f8000000300780b */ /* 0x000fd60003f1d200 */
[----:B------:R-:W-:Y:S05]  /*0400*/  @!P1 BRA !P2, `(.L_x_8) ;  /* 0x00000004002c9947 */ /* 0x000fea0005000000 */
[----:B------:R-:W-:-:S04]  /*0410*/  LOP3.LUT P2, RZ, R3, 0x7fffffff, RZ, 0xc0, !PT ;  /* 0x7fffffff03ff7812 */ /* 0x000fc8000784c0ff */
[----:B------:R-:W-:-:S13]  /*0420*/  PLOP3.LUT P1, PT, P1, P2, PT, 0x2f, 0xf2 ;  /* 0x0000000000f2781c */ /* 0x000fda0000f24577 */
[----:B------:R-:W-:Y:S05]  /*0430*/  @P1 BRA `(.L_x_9) ;  /* 0x0000000400181947 */ /* 0x000fea0003800000 */
[----:B------:R-:W-:-:S04]  /*0440*/  LOP3.LUT P1, RZ, R5, 0x7fffffff, RZ, 0xc0, !PT ;  /* 0x7fffffff05ff7812 */ /* 0x000fc8000782c0ff */
[----:B------:R-:W-:-:S13]  /*0450*/  PLOP3.LUT P0, PT, P0, P1, PT, 0x2f, 0xf2 ;  /* 0x0000000000f2781c */ /* 0x000fda0000702577 */
[----:B------:R-:W-:Y:S05]  /*0460*/  @P0 BRA `(.L_x_10) ;  /* 0x0000000400000947 */ /* 0x000fea0003800000 */
[----:B------:R-:W-:Y:S02]  /*0470*/  ISETP.GE.AND P0, PT, R9, RZ, PT ;  /* 0x000000ff0900720c */ /* 0x000fe40003f06270 */
[----:B------:R-:W-:-:S11]  /*0480*/  ISETP.GE.AND P1, PT, R10, RZ, PT ;  /* 0x000000ff0a00720c */ /* 0x000fd60003f26270 */
[----:B------:R-:W-:Y:S02]  /*0490*/  @P0 IMAD.MOV.U32 R8, RZ, RZ, RZ ;  /* 0x000000ffff080224 */ /* 0x000fe400078e00ff */
[----:B------:R-:W-:Y:S01]  /*04a0*/  @!P0 FFMA R3, R3, 1.84467440737095516160e+19, RZ ;  /* 0x5f80000003038823 */ /* 0x000fe200000000ff */
[----:B------:R-:W-:Y:S02]  /*04b0*/  @!P0 IMAD.MOV.U32 R8, RZ, RZ, -0x40 ;  /* 0xffffffc0ff088424 */ /* 0x000fe400078e00ff */
[----:B------:R-:W-:-:S03]  /*04c0*/  @!P1 FFMA R5, R0, 1.84467440737095516160e+19, RZ ;  /* 0x5f80000000059823 */ /* 0x000fc600000000ff */
[----:B------:R-:W-:-:S07]  /*04d0*/  @!P1 IADD3 R8, PT, PT, R8, 0x40, RZ ;  /* 0x0000004008089810 */ /* 0x000fce0007ffe0ff */
.L_x_6:
[----:B------:R-:W-:Y:S01]  /*04e0*/  LEA R0, R7, 0xc0800000, 0x17 ;  /* 0xc080000007007811 */ /* 0x000fe200078eb8ff */
[----:B------:R-:W-:Y:S01]  /*04f0*/  VIADD R6, R6, 0xffffff81 ;  /* 0xffffff8106067836 */ /* 0x000fe20000000000 */
[----:B------:R-:W-:Y:S03]  /*0500*/  BSSY.RECONVERGENT B2, `(.L_x_11) ;  /* 0x0000035000027945 */ /* 0x000fe60003800200 */
[----:B------:R-:W-:Y:S01]  /*0510*/  IMAD.IADD R5, R5, 0x1, -R0 ;  /* 0x0000000105057824 */ /* 0x000fe200078e0a00 */
[C---:B------:R-:W-:Y:S01]  /*0520*/  IADD3 R7, PT, PT, R6.reuse, 0x7f, -R7 ;  /* 0x0000007f06077810 */ /* 0x040fe20007ffe807 */
[----:B------:R-:W-:Y:S02]  /*0530*/  IMAD R0, R6, -0x800000, R3 ;  /* 0xff80000006007824 */ /* 0x000fe400078e0203 */
[----:B------:R-:W0:Y:S01]  /*0540*/  MUFU.RCP R9, R5 ;  /* 0x0000000500097308 */ /* 0x000e220000001000 */
[----:B------:R-:W-:Y:S01]  /*0550*/  FADD.FTZ R11, -R5, -RZ ;  /* 0x800000ff050b7221 */ /* 0x000fe20000010100 */
[----:B------:R-:W-:-:S03]  /*0560*/  IMAD.IADD R7, R7, 0x1, R8 ;  /* 0x0000000107077824 */ /* 0x000fc600078e0208 */
[----:B0-----:R-:W-:-:S04]  /*0570*/  FFMA R10, R9, R11, 1 ;  /* 0x3f800000090a7423 */ /* 0x001fc8000000000b */
[----:B------:R-:W-:-:S04]  /*0580*/  FFMA R12, R9, R10, R9 ;  /* 0x0000000a090c7223 */ /* 0x000fc80000000009 */
[----:B------:R-:W-:-:S04]  /*0590*/  FFMA R3, R0, R12, RZ ;  /* 0x0000000c00037223 */ /* 0x000fc800000000ff */
[----:B------:R-:W-:-:S04]  /*05a0*/  FFMA R10, R11, R3, R0 ;  /* 0x000000030b0a7223 */ /* 0x000fc80000000000 */
[----:B------:R-:W-:-:S04]  /*05b0*/  FFMA R9, R12, R10, R3 ;  /* 0x0000000a0c097223 */ /* 0x000fc80000000003 */
[----:B------:R-:W-:-:S04]  /*05c0*/  FFMA R10, R11, R9, R0 ;  /* 0x000000090b0a7223 */ /* 0x000fc80000000000 */
[----:B------:R-:W-:-:S05]  /*05d0*/  FFMA R0, R12, R10, R9 ;  /* 0x0000000a0c007223 */ /* 0x000fca0000000009 */
[----:B------:R-:W-:-:S04]  /*05e0*/  SHF.R.U32.HI R3, RZ, 0x17, R0 ;  /* 0x00000017ff037819 */ /* 0x000fc80000011600 */
[----:B------:R-:W-:-:S05]  /*05f0*/  LOP3.LUT R3, R3, 0xff, RZ, 0xc0, !PT ;  /* 0x000000ff03037812 */ /* 0x000fca00078ec0ff */
[----:B------:R-:W-:-:S04]  /*0600*/  IMAD.IADD R11, R3, 0x1, R7 ;  /* 0x00000001030b7824 */ /* 0x000fc800078e0207 */
[----:B------:R-:W-:-:S05]  /*0610*/  VIADD R3, R11, 0xffffffff ;  /* 0xffffffff0b037836 */ /* 0x000fca0000000000 */
[----:B------:R-:W-:-:S13]  /*0620*/  ISETP.GE.U32.AND P0, PT, R3, 0xfe, PT ;  /* 0x000000fe0300780c */ /* 0x000fda0003f06070 */
[----:B------:R-:W-:Y:S05]  /*0630*/  @!P0 BRA `(.L_x_12) ;  /* 0x0000000000808947 */ /* 0x000fea0003800000 */
[----:B------:R-:W-:-:S13]  /*0640*/  ISETP.GT.AND P0, PT, R11, 0xfe, PT ;  /* 0x000000fe0b00780c */ /* 0x000fda0003f04270 */
[----:B------:R-:W-:Y:S05]  /*0650*/  @P0 BRA `(.L_x_13) ;  /* 0x00000000006c0947 */ /* 0x000fea0003800000 */
[----:B------:R-:W-:-:S13]  /*0660*/  ISETP.GE.AND P0, PT, R11, 0x1, PT ;  /* 0x000000010b00780c */ /* 0x000fda0003f06270 */
[----:B------:R-:W-:Y:S05]  /*0670*/  @P0 BRA `(.L_x_14) ;  /* 0x0000000000740947 */ /* 0x000fea0003800000 */
[----:B------:R-:W-:Y:S02]  /*0680*/  ISETP.GE.AND P0, PT, R11, -0x18, PT ;  /* 0xffffffe80b00780c */ /* 0x000fe40003f06270 */
[----:B------:R-:W-:-:S11]  /*0690*/  LOP3.LUT R0, R0, 0x80000000, RZ, 0xc0, !PT ;  /* 0x8000000000007812 */ /* 0x000fd600078ec0ff */
[----:B------:R-:W-:Y:S05]  /*06a0*/  @!P0 BRA `(.L_x_14) ;  /* 0x0000000000688947 */ /* 0x000fea0003800000 */
[CCC-:B------:R-:W-:Y:S01]  /*06b0*/  FFMA.RZ R3, R12.reuse, R10.reuse, R9.reuse ;  /* 0x0000000a0c037223 */ /* 0x1c0fe2000000c009 */
[C---:B------:R-:W-:Y:S01]  /*06c0*/  IADD3 R8, PT, PT, R11.reuse, 0x20, RZ ;  /* 0x000000200b087810 */ /* 0x040fe20007ffe0ff */
[CC--:B------:R-:W-:Y:S01]  /*06d0*/  FFMA.RM R6, R12.reuse, R10.reuse, R9 ;  /* 0x0000000a0c067223 */ /* 0x0c0fe20000004009 */
[----:B------:R-:W-:Y:S01]  /*06e0*/  IMAD.MOV R7, RZ, RZ, -R11 ;  /* 0x000000ffff077224 */ /* 0x000fe200078e0a0b */
[----:B------:R-:W-:Y:S02]  /*06f0*/  ISETP.NE.AND P2, PT, R11, RZ, PT ;  /* 0x000000ff0b00720c */ /* 0x000fe40003f45270 */
[----:B------:R-:W-:Y:S01]  /*0700*/  LOP3.LUT R5, R3, 0x7fffff, RZ, 0xc0, !PT ;  /* 0x007fffff03057812 */ /* 0x000fe200078ec0ff */
[----:B------:R-:W-:Y:S01]  /*0710*/  FFMA.RP R3, R12, R10, R9 ;  /* 0x0000000a0c037223 */ /* 0x000fe20000008009 */
[----:B------:R-:W-:Y:S02]  /*0720*/  ISETP.NE.AND P1, PT, R11, RZ, PT ;  /* 0x000000ff0b00720c */ /* 0x000fe40003f25270 */
[----:B------:R-:W-:-:S02]  /*0730*/  LOP3.LUT R5, R5, 0x800000, RZ, 0xfc, !PT ;  /* 0x0080000005057812 */ /* 0x000fc400078efcff */
[----:B------:R-:W-:Y:S02]  /*0740*/  FSETP.NEU.FTZ.AND P0, PT, R3, R6, PT ;  /* 0x000000060300720b */ /* 0x000fe40003f1d000 */
[----:B------:R-:W-:Y:S02]  /*0750*/  SHF.L.U32 R8, R5, R8, RZ ;  /* 0x0000000805087219 */ /* 0x000fe400000006ff */
[----:B------:R-:W-:Y:S02]  /*0760*/  SEL R6, R7, RZ, P2 ;  /* 0x000000ff07067207 */ /* 0x000fe40001000000 */
[----:B------:R-:W-:Y:S02]  /*0770*/  ISETP.NE.AND P1, PT, R8, RZ, P1 ;  /* 0x000000ff0800720c */ /* 0x000fe40000f25270 */
[----:B------:R-:W-:Y:S02]  /*0780*/  SHF.R.U32.HI R6, RZ, R6, R5 ;  /* 0x00000006ff067219 */ /* 0x000fe40000011605 */
[----:B------:R-:W-:-:S02]  /*0790*/  PLOP3.LUT P0, PT, P0, P1, PT, 0xf8, 0x8f ;  /* 0x00000000008f781c */ /* 0x000fc40000703f70 */
[----:B------:R-:W-:Y:S02]  /*07a0*/  SHF.R.U32.HI R8, RZ, 0x1, R6 ;  /* 0x00000001ff087819 */ /* 0x000fe40000011606 */
[----:B------:R-:W-:-:S04]  /*07b0*/  SEL R3, RZ, 0x1, !P0 ;  /* 0x00000001ff037807 */ /* 0x000fc80004000000 */
[----:B------:R-:W-:-:S04]  /*07c0*/  LOP3.LUT R3, R3, 0x1, R8, 0xf8, !PT ;  /* 0x0000000103037812 */ /* 0x000fc800078ef808 */
[----:B------:R-:W-:-:S05]  /*07d0*/  LOP3.LUT R3, R3, R6, RZ, 0xc0, !PT ;  /* 0x0000000603037212 */ /* 0x000fca00078ec0ff */
[----:B------:R-:W-:-:S05]  /*07e0*/  IMAD.IADD R3, R8, 0x1, R3 ;  /* 0x0000000108037824 */ /* 0x000fca00078e0203 */
[----:B------:R-:W-:Y:S01]  /*07f0*/  LOP3.LUT R0, R3, R0, RZ, 0xfc, !PT ;  /* 0x0000000003007212 */ /* 0x000fe200078efcff */
[----:B------:R-:W-:Y:S06]  /*0800*/  BRA `(.L_x_14) ;  /* 0x0000000000107947 */ /* 0x000fec0003800000 */
.L_x_13:
[----:B------:R-:W-:-:S04]  /*0810*/  LOP3.LUT R0, R0, 0x80000000, RZ, 0xc0, !PT ;  /* 0x8000000000007812 */ /* 0x000fc800078ec0ff */
[----:B------:R-:W-:Y:S01]  /*0820*/  LOP3.LUT R0, R0, 0x7f800000, RZ, 0xfc, !PT ;  /* 0x7f80000000007812 */ /* 0x000fe200078efcff */
[----:B------:R-:W-:Y:S06]  /*0830*/  BRA `(.L_x_14) ;  /* 0x0000000000047947 */ /* 0x000fec0003800000 */
.L_x_12:
[----:B------:R-:W-:-:S07]  /*0840*/  IMAD R0, R7, 0x800000, R0 ;  /* 0x0080000007007824 */ /* 0x000fce00078e0200 */
.L_x_14:
[----:B------:R-:W-:Y:S05]  /*0850*/  BSYNC.RECONVERGENT B2 ;  /* 0x0000000000027941 */ /* 0x000fea0003800200 */
.L_x_11:
[----:B------:R-:W-:Y:S05]  /*0860*/  BRA `(.L_x_15) ;  /* 0x0000000000207947 */ /* 0x000fea0003800000 */
.L_x_10:
[----:B------:R-:W-:-:S04]  /*0870*/  LOP3.LUT R0, R5, 0x80000000, R3, 0x48, !PT ;  /* 0x8000000005007812 */ /* 0x000fc800078e4803 */
[----:B------:R-:W-:Y:S01]  /*0880*/  LOP3.LUT R0, R0, 0x7f800000, RZ, 0xfc, !PT ;  /* 0x7f80000000007812 */ /* 0x000fe200078efcff */
[----:B------:R-:W-:Y:S06]  /*0890*/  BRA `(.L_x_15) ;  /* 0x0000000000147947 */ /* 0x000fec0003800000 */
.L_x_9:
[----:B------:R-:W-:Y:S01]  /*08a0*/  LOP3.LUT R0, R5, 0x80000000, R3, 0x48, !PT ;  /* 0x8000000005007812 */ /* 0x000fe200078e4803 */
[----:B------:R-:W-:Y:S06]  /*08b0*/  BRA `(.L_x_15) ;  /* 0x00000000000c7947 */ /* 0x000fec0003800000 */
.L_x_8:
[----:B------:R-:W0:Y:S01]  /*08c0*/  MUFU.RSQ R0, -QNAN ;  /* 0xffc0000000007908 */ /* 0x000e220000001400 */
[----:B------:R-:W-:Y:S05]  /*08d0*/  BRA `(.L_x_15) ;  /* 0x0000000000047947 */ /* 0x000fea0003800000 */
.L_x_7:
[----:B------:R-:W-:-:S07]  /*08e0*/  FADD.FTZ R0, R0, R3 ;  /* 0x0000000300007221 */ /* 0x000fce0000010000 */
.L_x_15:
[----:B------:R-:W-:Y:S05]  /*08f0*/  BSYNC.RECONVERGENT B1 ;  /* 0x0000000000017941 */ /* 0x000fea0003800200 */
.L_x_5:
[----:B------:R-:W-:-:S04]  /*0900*/  IMAD.MOV.U32 R5, RZ, RZ, 0x0 ;  /* 0x00000000ff057424 */ /* 0x000fc800078e00ff */
[----:B0-----:R-:W-:Y:S05]  /*0910*/  RET.REL.NODEC R4 `(_Z29CalculateMembraneDecayFactorsPfPKffi) ;  /* 0xfffffff404b87950 */ /* 0x001fea0003c3ffff */
.L_x_16:
        /* <DEDUP_REMOVED lines=14> */
.L_x_19:


//--------------------- .text._Z39SetMembraneTimeConstantDerivativeToZeroPfi --------------------------
	.section	.text._Z39SetMembraneTimeConstantDerivativeToZeroPfi,"ax",@progbits
	.align	128
        .global         _Z39SetMembraneTimeConstantDerivativeToZeroPfi
        .type           _Z39SetMembraneTimeConstantDerivativeToZeroPfi,@function
        .size           _Z39SetMembraneTimeConstantDerivativeToZeroPfi,(.L_x_24 - _Z39SetMembraneTimeConstantDerivativeToZeroPfi)
        .other          _Z39SetMembraneTimeConstantDerivativeToZeroPfi,@"STO_CUDA_ENTRY STV_DEFAULT"
_Z39SetMembraneTimeConstantDerivativeToZeroPfi:
.text._Z39SetMembraneTimeConstantDerivativeToZeroPfi:
[----:B------:R-:W-:Y:S01]  /*0000*/  LDC R1, c[0x0][0x37c] ;  /* 0x0000df00ff017b82 */ /* 0x000fe20000000800 */
[----:B------:R-:W0:Y:S01]  /*0010*/  S2R R0, SR_TID.Y ;  /* 0x0000000000007919 */ /* 0x000e220000002200 */
[----:B------:R-:W0:Y:S01]  /*0020*/  LDCU UR4, c[0x0][0x360] ;  /* 0x00006c00ff0477ac */ /* 0x000e220008000800 */
[----:B------:R-:W0:Y:S01]  /*0030*/  S2R R3, SR_TID.X ;  /* 0x0000000000037919 */ /* 0x000e220000002100 */
[----:B------:R-:W1:Y:S01]  /*0040*/  LDCU UR5, c[0x0][0x388] ;  /* 0x00007100ff0577ac */ /* 0x000e620008000800 */
[----:B------:R-:W2:Y:S01]  /*0050*/  S2R R5, SR_CTAID.X ;  /* 0x0000000000057919 */ /* 0x000ea20000002500 */
[----:B0-----:R-:W-:-:S05]  /*0060*/  IMAD R0, R0, UR4, R3 ;  /* 0x0000000400007c24 */ /* 0x001fca000f8e0203 */
[----:B--2---:R-:W-:-:S04]  /*0070*/  LEA R5, R5, R0, 0xa ;  /* 0x0000000005057211 */ /* 0x004fc800078e50ff */
[----:B-1----:R-:W-:-:S13]  /*0080*/  ISETP.GE.AND P0, PT, R5, UR5, PT ;  /* 0x0000000505007c0c */ /* 0x002fda000bf06270 */
[----:B------:R-:W-:Y:S05]  /*0090*/  @P0 EXIT ;  /* 0x000000000000094d */ /* 0x000fea0003800000 */
[----:B------:R-:W0:Y:S01]  /*00a0*/  LDC.64 R2, c[0x0][0x380] ;  /* 0x0000e000ff027b82 */ /* 0x000e220000000a00 */
[----:B------:R-:W1:Y:S01]  /*00b0*/  LDCU.64 UR4, c[0x0][0x358] ;  /* 0x00006b00ff0477ac */ /* 0x000e620008000a00 */
[----:B0-----:R-:W-:-:S05]  /*00c0*/  IMAD.WIDE R2, R5, 0x4, R2 ;  /* 0x0000000405027825 */ /* 0x001fca00078e0202 */
[----:B-1----:R-:W-:Y:S01]  /*00d0*/  STG.E desc[UR4][R2.64], RZ ;  /* 0x000000ff02007986 */ /* 0x002fe2000c101904 */
[----:B------:R-:W-:Y:S05]  /*00e0*/  EXIT ;  /* 0x000000000000794d */ /* 0x000fea0003800000 */
.L_x_17:
        /* <DEDUP_REMOVED lines=9> */
.L_x_24:


//--------------------- .text._Z10SetToValuePffii --------------------------
	.section	.text._Z10SetToValuePffii,"ax",@progbits
	.align	128
        .global         _Z10SetToValuePffii
        .type           _Z10SetToValuePffii,@function
        .size           _Z10SetToValuePffii,(.L_x_25 - _Z10SetToValuePffii)
        .other          _Z10SetToValuePffii,@"STO_CUDA_ENTRY STV_DEFAULT"
_Z10SetToValuePffii:
.text._Z10SetToValuePffii:
        /* <DEDUP_REMOVED lines=17> */
[----:B------:R-:W1:Y:S01]  /*0110*/  LDC R7, c[0x0][0x388] ;  /* 0x0000e200ff077b82 */ /* 0x000e620000000800 */
[----:B0-----:R-:W-:-:S05]  /*0120*/  IMAD.WIDE R2, R5, 0x4, R2 ;  /* 0x0000000405027825 */ /* 0x001fca00078e0202 */
[----:B-1----:R-:W-:Y:S01]  /*0130*/  STG.E desc[UR4][R2.64], R7 ;  /* 0x0000000702007986 */ /* 0x002fe2000c101904 */
[----:B------:R-:W-:Y:S05]  /*0140*/  EXIT ;  /* 0x000000000000794d */ /* 0x000fea0003800000 */
.L_x_18:
        /* <DEDUP_REMOVED lines=11> */
.L_x_25:


//--------------------- .nv.shared.reserved.0     --------------------------
	.section	.nv.shared.reserved.0,"aw",@nobits
	.weak		__nv_reservedSMEM_offset_0_alias
	.size		__nv_reservedSMEM_offset_0_alias, 0, 64
	.other		__nv_reservedSMEM_offset_0_alias,@"STO_CUDA_RESERVED_SHARED STV_DEFAULT"
__nv_reservedSMEM_offset_0_alias:
	.zero		0
	.zero		64


//--------------------- .nv.constant0._Z14SumUpComponentPfPKfii --------------------------
	.section	.nv.constant0._Z14SumUpComponentPfPKfii,"a",@progbits
	.sectionflags	@""
	.align	4
.nv.constant0._Z14SumUpComponentPfPKfii:
	.zero		920


//--------------------- .nv.constant0._Z12CopyToOutputPfPKfiii --------------------------
	.section	.nv.constant0._Z12CopyToOutputPfPKfiii,"a",@progbits
	.sectionflags	@""
	.align	4
.nv.constant0._Z12CopyToOutputPfPKfiii:
	.zero		924


//--------------------- .nv.constant0._Z13CopyFromInputPfPKfiii --------------------------
	.section	.nv.constant0._Z13CopyFromInputPfPKfiii,"a",@progbits
	.sectionflags	@""
	.align	4
.nv.constant0._Z13CopyFromInputPfPKfiii:
	.zero		924


//--------------------- .nv.constant0._Z29CalculateMembraneDecayFactorsPfPKffi --------------------------
	.section	.nv.constant0._Z29CalculateMembraneDecayFactorsPfPKffi,"a",@progbits
	.sectionflags	@""
	.align	4
.nv.constant0._Z29CalculateMembraneDecayFactorsPfPKffi:
	.zero		920


//--------------------- .nv.constant0._Z39SetMembraneTimeConstantDerivativeToZeroPfi --------------------------
	.section	.nv.constant0._Z39SetMembraneTimeConstantDerivativeToZeroPfi,"a",@progbits
	.sectionflags	@""
	.align	4
.nv.constant0._Z39SetMembraneTimeConstantDerivativeToZeroPfi:
	.zero		908


//--------------------- .nv.constant0._Z10SetToValuePffii --------------------------
	.section	.nv.constant0._Z10SetToValuePffii,"a",@progbits
	.sectionflags	@""
	.align	4
.nv.constant0._Z10SetToValuePffii:
	.zero		916


//--------------------- SYMBOLS --------------------------

	.type		.nv.reservedSmem.offset0,@object
	.size		.nv.reservedSmem.offset0,0x4
